//
// Generated by NVIDIA NVVM Compiler
//
// Compiler Build ID: CL-36424714
// Cuda compilation tools, release 13.0, V13.0.88
// Based on NVVM 20.0.0
//

.version 9.0
.target sm_100
.address_size 64

	// .globl	_Z13reduce_kernelPfS_j
.extern .shared .align 16 .b8 shared[];

.visible .entry _Z13reduce_kernelPfS_j(
	.param .u64 .ptr .align 1 _Z13reduce_kernelPfS_j_param_0,
	.param .u64 .ptr .align 1 _Z13reduce_kernelPfS_j_param_1,
	.param .u32 _Z13reduce_kernelPfS_j_param_2
)
{
	.reg .pred 	%p<5>;
	.reg .b32 	%r<19>;
	.reg .b32 	%f<8>;
	.reg .b64 	%rd<11>;

	ld.param.u64 	%rd2, [_Z13reduce_kernelPfS_j_param_0];
	ld.param.u64 	%rd1, [_Z13reduce_kernelPfS_j_param_1];
	ld.param.u32 	%r8, [_Z13reduce_kernelPfS_j_param_2];
	cvta.to.global.u64 	%rd3, %rd2;
	mov.u32 	%r1, %tid.x;
	mov.u32 	%r2, %ctaid.x;
	mov.u32 	%r3, %ntid.x;
	mul.lo.s32 	%r9, %r3, %r2;
	shl.b32 	%r10, %r9, 1;
	add.s32 	%r11, %r10, %r1;
	add.s32 	%r12, %r8, %r11;
	mul.wide.u32 	%rd4, %r12, 4;
	add.s64 	%rd5, %rd3, %rd4;
	ld.global.f32 	%f1, [%rd5];
	add.s32 	%r13, %r12, %r3;
	mul.wide.u32 	%rd6, %r13, 4;
	add.s64 	%rd7, %rd3, %rd6;
	ld.global.f32 	%f2, [%rd7];
	add.f32 	%f3, %f1, %f2;
	shl.b32 	%r14, %r1, 2;
	mov.u32 	%r15, shared;
	add.s32 	%r4, %r15, %r14;
	st.shared.f32 	[%r4], %f3;
	bar.sync 	0;
	setp.lt.u32 	%p1, %r3, 2;
	@%p1 bra 	$L__BB0_5;
	shr.u32 	%r18, %r3, 1;
$L__BB0_2:
	setp.ge.u32 	%p2, %r1, %r18;
	@%p2 bra 	$L__BB0_4;
	shl.b32 	%r16, %r18, 2;
	add.s32 	%r17, %r4, %r16;
	ld.shared.f32 	%f4, [%r17];
	ld.shared.f32 	%f5, [%r4];
	add.f32 	%f6, %f4, %f5;
	st.shared.f32 	[%r4], %f6;
$L__BB0_4:
	bar.sync 	0;
	shr.u32 	%r7, %r18, 2;
	setp.gt.u32 	%p3, %r18, 3;
	mov.u32 	%r18, %r7;
	@%p3 bra 	$L__BB0_2;
$L__BB0_5:
	setp.ne.s32 	%p4, %r1, 0;
	@%p4 bra 	$L__BB0_7;
	ld.shared.f32 	%f7, [shared];
	cvta.to.global.u64 	%rd8, %rd1;
	mul.wide.u32 	%rd9, %r2, 4;
	add.s64 	%rd10, %rd8, %rd9;
	st.global.f32 	[%rd10], %f7;
$L__BB0_7:
	ret;

}


// ===== COMPILED SASS (sm_100) =====

	.target	sm_100

	.elftype	@"ET_EXEC"


//--------------------- .note.nv.tkinfo           --------------------------
	.section	.note.nv.tkinfo,"",@"SHT_NOTE"
	.sectionflags	@"SHF_NOTE_NV_TKINFO"
	.tkinfo
        /*0018*/ 	.word	0x00000002
        /*0030*/ 	.string	""
        /*0030*/ 	.string	"ptxas"
        /*0030*/ 	.string	"Cuda compilation tools, release 13.0, V13.0.88"
        /*0030*/ 	.string	"Build cuda_13.0.r13.0/compiler.36424714_0"
        /*0030*/ 	.string	"-arch sm_100 -m 64 "



//--------------------- .note.nv.cuinfo           --------------------------
	.section	.note.nv.cuinfo,"",@"SHT_NOTE"
	.sectionflags	@"SHF_NOTE_NV_CUINFO"
        /*0018*/ 	.short	0x0002
        /*001a*/ 	.short	0x0064
        /*001c*/ 	.short	0x0082
	.zero		2


//--------------------- .nv.info                  --------------------------
	.section	.nv.info,"",@"SHT_CUDA_INFO"
	.align	4


	//----- nvinfo : EIATTR_REGCOUNT
	.align		4
        /*0000*/ 	.byte	0x04, 0x2f
        /*0002*/ 	.short	(.L_1 - .L_0)
	.align		4
.L_0:
        /*0004*/ 	.word	index@(_Z13reduce_kernelPfS_j)
        /*0008*/ 	.word	0x0000000e


	//----- nvinfo : EIATTR_FRAME_SIZE
	.align		4
.L_1:
        /*000c*/ 	.byte	0x04, 0x11
        /*000e*/ 	.short	(.L_3 - .L_2)
	.align		4
.L_2:
        /*0010*/ 	.word	index@(_Z13reduce_kernelPfS_j)
        /*0014*/ 	.word	0x00000000


	//----- nvinfo : EIATTR_MIN_STACK_SIZE
	.align		4
.L_3:
        /*0018*/ 	.byte	0x04, 0x12
        /*001a*/ 	.short	(.L_5 - .L_4)
	.align		4
.L_4:
        /*001c*/ 	.word	index@(_Z13reduce_kernelPfS_j)
        /*0020*/ 	.word	0x00000000
.L_5:


//--------------------- .nv.compat                --------------------------
	.section	.nv.compat,"",@"SHT_CUDA_COMPAT_INFO"
	.align	4
        /*0000*/ 	.byte	0x02, 0x09, 0x00, 0x00, 0x02, 0x02, 0x01, 0x00, 0x02, 0x05, 0x05, 0x00, 0x03, 0x07, 0x01, 0x01
        /*0010*/ 	.byte	0x02, 0x03, 0x00, 0x00, 0x02, 0x06, 0x01, 0x00, 0x04, 0x0b, 0x08, 0x00, 0x09, 0x00, 0x00, 0x00
        /*0020*/ 	.byte	0x00, 0x00, 0x00, 0x00


//--------------------- .nv.info._Z13reduce_kernelPfS_j --------------------------
	.section	.nv.info._Z13reduce_kernelPfS_j,"",@"SHT_CUDA_INFO"
	.sectionflags	@""
	.align	4


	//----- nvinfo : EIATTR_CUDA_API_VERSION
	.align		4
        /*0000*/ 	.byte	0x04, 0x37
        /*0002*/ 	.short	(.L_7 - .L_6)
.L_6:
        /*0004*/ 	.word	0x00000082


	//----- nvinfo : EIATTR_KPARAM_INFO
	.align		4
.L_7:
        /*0008*/ 	.byte	0x04, 0x17
        /*000a*/ 	.short	(.L_9 - .L_8)
.L_8:
        /*000c*/ 	.word	0x00000000
        /*0010*/ 	.short	0x0002
        /*0012*/ 	.short	0x0010
        /*0014*/ 	.byte	0x00, 0xf0, 0x11, 0x00


	//----- nvinfo : EIATTR_KPARAM_INFO
	.align		4
.L_9:
        /*0018*/ 	.byte	0x04, 0x17
        /*001a*/ 	.short	(.L_11 - .L_10)
.L_10:
        /*001c*/ 	.word	0x00000000
        /*0020*/ 	.short	0x0001
        /*0022*/ 	.short	0x0008
        /*0024*/ 	.byte	0x00, 0xf5, 0x21, 0x00


	//----- nvinfo : EIATTR_KPARAM_INFO
	.align		4
.L_11:
        /*0028*/ 	.byte	0x04, 0x17
        /*002a*/ 	.short	(.L_13 - .L_12)
.L_12:
        /*002c*/ 	.word	0x00000000
        /*0030*/ 	.short	0x0000
        /*0032*/ 	.short	0x0000
        /*0034*/ 	.byte	0x00, 0xf5, 0x21, 0x00


	//----- nvinfo : EIATTR_SPARSE_MMA_MASK
	.align		4
.L_13:
        /*0038*/ 	.byte	0x03, 0x50
        /*003a*/ 	.short	0x0000


	//----- nvinfo : EIATTR_MAXREG_COUNT
	.align		4
        /*003c*/ 	.byte	0x03, 0x1b
        /*003e*/ 	.short	0x00ff


	//----- nvinfo : EIATTR_NUM_BARRIERS
	.align		4
        /*0040*/ 	.byte	0x02, 0x4c
        /*0042*/ 	.byte	0x01
	.zero		1


	//----- nvinfo : EIATTR_MERCURY_ISA_VERSION
	.align		4
        /*0044*/ 	.byte	0x03, 0x5f
        /*0046*/ 	.short	0x0101


	//----- nvinfo : EIATTR_VRC_CTA_INIT_COUNT
	.align		4
        /*0048*/ 	.byte	0x02, 0x4a
	.zero		1
	.zero		1


	//----- nvinfo : EIATTR_EXIT_INSTR_OFFSETS
	.align		4
        /*004c*/ 	.byte	0x04, 0x1c
        /*004e*/ 	.short	(.L_15 - .L_14)


	//   ....[0]....
.L_14:
        /*0050*/ 	.word	0x00000250


	//   ....[1]....
        /*0054*/ 	.word	0x000002d0


	//----- nvinfo : EIATTR_CBANK_PARAM_SIZE
	.align		4
.L_15:
        /*0058*/ 	.byte	0x03, 0x19
        /*005a*/ 	.short	0x0014


	//----- nvinfo : EIATTR_PARAM_CBANK
	.align		4
        /*005c*/ 	.byte	0x04, 0x0a
        /*005e*/ 	.short	(.L_17 - .L_16)
	.align		4
.L_16:
        /*0060*/ 	.word	index@(.nv.constant0._Z13reduce_kernelPfS_j)
        /*0064*/ 	.short	0x0380
        /*0066*/ 	.short	0x0014


	//----- nvinfo : EIATTR_SW_WAR
	.align		4
.L_17:
        /*0068*/ 	.byte	0x04, 0x36
        /*006a*/ 	.short	(.L_19 - .L_18)
.L_18:
        /*006c*/ 	.word	0x00000008
.L_19:


//--------------------- .nv.callgraph             --------------------------
	.section	.nv.callgraph,"",@"SHT_CUDA_CALLGRAPH"
	.align	4
	.sectionentsize	8
	.align		4
        /*0000*/ 	.word	0x00000000
	.align		4
        /*0004*/ 	.word	0xffffffff
	.align		4
        /*0008*/ 	.word	0x00000000
	.align		4
        /*000c*/ 	.word	0xfffffffe
	.align		4
        /*0010*/ 	.word	0x00000000
	.align		4
        /*0014*/ 	.word	0xfffffffd
	.align		4
        /*0018*/ 	.word	0x00000000
	.align		4
        /*001c*/ 	.word	0xfffffffc


//--------------------- .text._Z13reduce_kernelPfS_j --------------------------
	.section	.text._Z13reduce_kernelPfS_j,"ax",@progbits
	.align	128
        .global         _Z13reduce_kernelPfS_j
        .type           _Z13reduce_kernelPfS_j,@function
        .size           _Z13reduce_kernelPfS_j,(.L_x_3 - _Z13reduce_kernelPfS_j)
        .other          _Z13reduce_kernelPfS_j,@"STO_CUDA_ENTRY STV_DEFAULT"
_Z13reduce_kernelPfS_j:
.text._Z13reduce_kernelPfS_j:
[----:B------:R-:W-:Y:S01]  /*0000*/  LDC R1, c[0x0][0x37c] ;  /* 0x0000df00ff017b82 */ /* 0x000fe20000000800 */
[----:B------:R-:W0:Y:S01]  /*0010*/  S2R R11, SR_CTAID.X ;  /* 0x00000000000b7919 */ /* 0x000e220000002500 */
[----:B------:R-:W0:Y:S06]  /*0020*/  LDCU UR6, c[0x0][0x360] ;  /* 0x00006c00ff0677ac */ /* 0x000e2c0008000800 */
[----:B------:R-:W1:Y:S01]  /*0030*/  LDC.64 R4, c[0x0][0x380] ;  /* 0x0000e000ff047b82 */ /* 0x000e620000000a00 */
[----:B------:R-:W2:Y:S01]  /*0040*/  S2R R9, SR_TID.X ;  /* 0x0000000000097919 */ /* 0x000ea20000002100 */
[----:B------:R-:W3:Y:S01]  /*0050*/  LDCU UR4, c[0x0][0x390] ;  /* 0x00007200ff0477ac */ /* 0x000ee20008000800 */
[----:B------:R-:W4:Y:S01]  /*0060*/  LDCU.64 UR8, c[0x0][0x358] ;  /* 0x00006b00ff0877ac */ /* 0x000f220008000a00 */
[----:B0-----:R-:W-:-:S05]  /*0070*/  IMAD R0, R11, UR6, RZ ;  /* 0x000000060b007c24 */ /* 0x001fca000f8e02ff */
[----:B--2---:R-:W-:-:S04]  /*0080*/  LEA R0, R0, R9, 0x1 ;  /* 0x0000000900007211 */ /* 0x004fc800078e08ff */
[----:B---3--:R-:W-:-:S05]  /*0090*/  IADD3 R3, PT, PT, R0, UR4, RZ ;  /* 0x0000000400037c10 */ /* 0x008fca000fffe0ff */
[C---:B------:R-:W-:Y:S02]  /*00a0*/  VIADD R7, R3.reuse, UR6 ;  /* 0x0000000603077c36 */ /* 0x040fe40008000000 */
[----:B-1----:R-:W-:-:S04]  /*00b0*/  IMAD.WIDE.U32 R2, R3, 0x4, R4 ;  /* 0x0000000403027825 */ /* 0x002fc800078e0004 */
[----:B------:R-:W-:Y:S02]  /*00c0*/  IMAD.WIDE.U32 R4, R7, 0x4, R4 ;  /* 0x0000000407047825 */ /* 0x000fe400078e0004 */
[----:B----4-:R-:W2:Y:S04]  /*00d0*/  LDG.E R2, desc[UR8][R2.64] ;  /* 0x0000000802027981 */ /* 0x010ea8000c1e1900 */
[----:B------:R-:W2:Y:S01]  /*00e0*/  LDG.E R5, desc[UR8][R4.64] ;  /* 0x0000000804057981 */ /* 0x000ea2000c1e1900 */
[----:B------:R-:W0:Y:S01]  /*00f0*/  S2UR UR5, SR_CgaCtaId ;  /* 0x00000000000579c3 */ /* 0x000e220000008800 */
[----:B------:R-:W-:Y:S01]  /*0100*/  UMOV UR4, 0x400 ;  /* 0x0000040000047882 */ /* 0x000fe20000000000 */
[----:B------:R-:W-:Y:S01]  /*0110*/  UISETP.GE.U32.AND UP0, UPT, UR6, 0x2, UPT ;  /* 0x000000020600788c */ /* 0x000fe2000bf06070 */
[----:B------:R-:W-:Y:S01]  /*0120*/  ISETP.NE.AND P0, PT, R9, RZ, PT ;  /* 0x000000ff0900720c */ /* 0x000fe20003f05270 */
[----:B0-----:R-:W-:-:S06]  /*0130*/  ULEA UR4, UR5, UR4, 0x18 ;  /* 0x0000000405047291 */ /* 0x001fcc000f8ec0ff */
[----:B------:R-:W-:Y:S01]  /*0140*/  LEA R7, R9, UR4, 0x2 ;  /* 0x0000000409077c11 */ /* 0x000fe2000f8e10ff */
[----:B--2---:R-:W-:-:S05]  /*0150*/  FADD R0, R2, R5 ;  /* 0x0000000502007221 */ /* 0x004fca0000000000 */
[----:B------:R0:W-:Y:S01]  /*0160*/  STS [R7], R0 ;  /* 0x0000000007007388 */ /* 0x0001e20000000800 */
[----:B------:R-:W-:Y:S06]  /*0170*/  BAR.SYNC.DEFER_BLOCKING 0x0 ;  /* 0x0000000000007b1d */ /* 0x000fec0000010000 */
[----:B------:R-:W-:Y:S05]  /*0180*/  BRA.U !UP0, `(.L_x_0) ;  /* 0x0000000108307547 */ /* 0x000fea000b800000 */
[----:B------:R-:W-:-:S06]  /*0190*/  USHF.R.U32.HI UR4, URZ, 0x1, UR6 ;  /* 0x00000001ff047899 */ /* 0x000fcc0008011606 */
[----:B0-----:R-:W-:-:S07]  /*01a0*/  MOV R0, UR4 ;  /* 0x0000000400007c02 */ /* 0x001fce0008000f00 */
.L_x_1:
[----:B------:R-:W-:-:S13]  /*01b0*/  ISETP.GE.U32.AND P1, PT, R9, R0, PT ;  /* 0x000000000900720c */ /* 0x000fda0003f26070 */
[----:B------:R-:W-:Y:S01]  /*01c0*/  @!P1 IMAD R2, R0, 0x4, R7 ;  /* 0x0000000400029824 */ /* 0x000fe200078e0207 */
[----:B------:R-:W-:Y:S05]  /*01d0*/  @!P1 LDS R3, [R7] ;  /* 0x0000000007039984 */ /* 0x000fea0000000800 */
[----:B------:R-:W0:Y:S02]  /*01e0*/  @!P1 LDS R2, [R2] ;  /* 0x0000000002029984 */ /* 0x000e240000000800 */
[----:B0-----:R-:W-:-:S05]  /*01f0*/  @!P1 FADD R4, R2, R3 ;  /* 0x0000000302049221 */ /* 0x001fca0000000000 */
[----:B------:R1:W-:Y:S01]  /*0200*/  @!P1 STS [R7], R4 ;  /* 0x0000000407009388 */ /* 0x0003e20000000800 */
[----:B------:R-:W-:Y:S01]  /*0210*/  BAR.SYNC.DEFER_BLOCKING 0x0 ;  /* 0x0000000000007b1d */ /* 0x000fe20000010000 */
[----:B------:R-:W-:Y:S02]  /*0220*/  ISETP.GT.U32.AND P1, PT, R0, 0x3, PT ;  /* 0x000000030000780c */ /* 0x000fe40003f24070 */
[----:B------:R-:W-:-:S11]  /*0230*/  SHF.R.U32.HI R0, RZ, 0x2, R0 ;  /* 0x00000002ff007819 */ /* 0x000fd60000011600 */
[----:B-1----:R-:W-:Y:S05]  /*0240*/  @P1 BRA `(.L_x_1) ;  /* 0xfffffffc00d81947 */ /* 0x002fea000383ffff */
.L_x_0:
[----:B------:R-:W-:Y:S05]  /*0250*/  @P0 EXIT ;  /* 0x000000000000094d */ /* 0x000fea0003800000 */
[----:B------:R-:W1:Y:S01]  /*0260*/  S2UR UR5, SR_CgaCtaId ;  /* 0x00000000000579c3 */ /* 0x000e620000008800 */
[----:B------:R-:W-:-:S07]  /*0270*/  UMOV UR4, 0x400 ;  /* 0x0000040000047882 */ /* 0x000fce0000000000 */
[----:B------:R-:W2:Y:S01]  /*0280*/  LDC.64 R2, c[0x0][0x388] ;  /* 0x0000e200ff027b82 */ /* 0x000ea20000000a00 */
[----:B-1----:R-:W-:Y:S01]  /*0290*/  ULEA UR4, UR5, UR4, 0x18 ;  /* 0x0000000405047291 */ /* 0x002fe2000f8ec0ff */
[----:B--2---:R-:W-:-:S08]  /*02a0*/  IMAD.WIDE.U32 R2, R11, 0x4, R2 ;  /* 0x000000040b027825 */ /* 0x004fd000078e0002 */
[----:B------:R-:W1:Y:S04]  /*02b0*/  LDS R5, [UR4] ;  /* 0x00000004ff057984 */ /* 0x000e680008000800 */
[----:B-1----:R-:W-:Y:S01]  /*02c0*/  STG.E desc[UR8][R2.64], R5 ;  /* 0x0000000502007986 */ /* 0x002fe2000c101908 */
[----:B------:R-:W-:Y:S05]  /*02d0*/  EXIT ;  /* 0x000000000000794d */ /* 0x000fea0003800000 */
.L_x_2:
[----:B------:R-:W-:-:S00]  /*02e0*/  BRA `(.L_x_2) ;  /* 0xfffffffc00fc7947 */ /* 0x000fc0000383ffff */
[----:B------:R-:W-:-:S00]  /*02f0*/  NOP ;  /* 0x0000000000007918 */ /* 0x000fc00000000000 */
        /* <DEDUP_REMOVED lines=8> */
.L_x_3:


//--------------------- .nv.shared._Z13reduce_kernelPfS_j --------------------------
	.section	.nv.shared._Z13reduce_kernelPfS_j,"aw",@nobits
	.sectionflags	@""
	.align	16
	.zero		1024


//--------------------- .nv.shared.reserved.0     --------------------------
	.section	.nv.shared.reserved.0,"aw",@nobits
	.weak		__nv_reservedSMEM_offset_0_alias
	.size		__nv_reservedSMEM_offset_0_alias, 0, 64
	.other		__nv_reservedSMEM_offset_0_alias,@"STO_CUDA_RESERVED_SHARED STV_DEFAULT"
__nv_reservedSMEM_offset_0_alias:
	.zero		0
	.zero		64


//--------------------- .nv.constant0._Z13reduce_kernelPfS_j --------------------------
	.section	.nv.constant0._Z13reduce_kernelPfS_j,"a",@progbits
	.sectionflags	@""
	.align	4
.nv.constant0._Z13reduce_kernelPfS_j:
	.zero		916


//--------------------- SYMBOLS --------------------------

	.type		.nv.reservedSmem.offset0,@object
	.size		.nv.reservedSmem.offset0,0x4
	.type		.nv.reservedSmem.cap,@object
	.size		.nv.reservedSmem.cap,0x4
